//
// Generated by NVIDIA NVVM Compiler
//
// Compiler Build ID: CL-36424714
// Cuda compilation tools, release 13.0, V13.0.88
// Based on NVVM 20.0.0
//

.version 9.0
.target sm_100
.address_size 64

	// .globl	_Z8__mult__PfS_S_PiS0_S_

.visible .entry _Z8__mult__PfS_S_PiS0_S_(
	.param .u64 .ptr .align 1 _Z8__mult__PfS_S_PiS0_S__param_0,
	.param .u64 .ptr .align 1 _Z8__mult__PfS_S_PiS0_S__param_1,
	.param .u64 .ptr .align 1 _Z8__mult__PfS_S_PiS0_S__param_2,
	.param .u64 .ptr .align 1 _Z8__mult__PfS_S_PiS0_S__param_3,
	.param .u64 .ptr .align 1 _Z8__mult__PfS_S_PiS0_S__param_4,
	.param .u64 .ptr .align 1 _Z8__mult__PfS_S_PiS0_S__param_5
)
{
	.reg .pred 	%p<7>;
	.reg .b32 	%r<38>;
	.reg .b32 	%f<23>;
	.reg .b64 	%rd<17>;

	ld.param.u64 	%rd1, [_Z8__mult__PfS_S_PiS0_S__param_0];
	ld.param.u64 	%rd2, [_Z8__mult__PfS_S_PiS0_S__param_1];
	ld.param.u64 	%rd3, [_Z8__mult__PfS_S_PiS0_S__param_2];
	ld.param.u64 	%rd4, [_Z8__mult__PfS_S_PiS0_S__param_3];
	ld.param.u64 	%rd5, [_Z8__mult__PfS_S_PiS0_S__param_4];
	cvta.to.global.u64 	%rd6, %rd5;
	cvta.to.global.u64 	%rd7, %rd4;
	mov.u32 	%r17, %ctaid.y;
	mov.u32 	%r18, %ntid.y;
	mov.u32 	%r19, %tid.y;
	mad.lo.s32 	%r20, %r17, %r18, %r19;
	mov.u32 	%r21, %ctaid.x;
	mov.u32 	%r22, %ntid.x;
	mov.u32 	%r23, %tid.x;
	mad.lo.s32 	%r2, %r21, %r22, %r23;
	ld.global.u32 	%r3, [%rd7];
	ld.global.u32 	%r4, [%rd6];
	mul.lo.s32 	%r5, %r4, %r3;
	add.s32 	%r24, %r5, %r4;
	max.s32 	%r25, %r2, %r20;
	setp.ge.s32 	%p1, %r25, %r24;
	@%p1 bra 	$L__BB0_8;
	setp.lt.s32 	%p2, %r4, 1;
	mov.f32 	%f22, 0f00000000;
	@%p2 bra 	$L__BB0_7;
	mul.lo.s32 	%r26, %r3, %r2;
	mad.lo.s32 	%r27, %r26, %r4, %r20;
	cvta.to.global.u64 	%rd8, %rd1;
	mul.wide.s32 	%rd9, %r27, 4;
	add.s64 	%rd10, %rd8, %rd9;
	ld.global.f32 	%f12, [%rd10];
	mul.lo.s32 	%r28, %r3, %r20;
	mad.lo.s32 	%r29, %r28, %r4, %r2;
	cvta.to.global.u64 	%rd11, %rd2;
	mul.wide.s32 	%rd12, %r29, 4;
	add.s64 	%rd13, %rd11, %rd12;
	ld.global.f32 	%f13, [%rd13];
	mul.f32 	%f1, %f12, %f13;
	add.s32 	%r30, %r5, 1;
	max.s32 	%r7, %r24, %r30;
	sub.s32 	%r31, %r7, %r5;
	and.b32  	%r8, %r31, 3;
	setp.eq.s32 	%p3, %r8, 0;
	mov.f32 	%f22, 0f00000000;
	mov.u32 	%r36, %r5;
	@%p3 bra 	$L__BB0_5;
	neg.s32 	%r34, %r8;
	mov.f32 	%f22, 0f00000000;
	mov.u32 	%r36, %r5;
$L__BB0_4:
	.pragma "nounroll";
	add.f32 	%f22, %f22, %f1;
	add.s32 	%r36, %r36, 1;
	add.s32 	%r34, %r34, 1;
	setp.ne.s32 	%p4, %r34, 0;
	@%p4 bra 	$L__BB0_4;
$L__BB0_5:
	sub.s32 	%r32, %r5, %r7;
	setp.gt.u32 	%p5, %r32, -4;
	@%p5 bra 	$L__BB0_7;
$L__BB0_6:
	add.f32 	%f15, %f22, %f1;
	add.f32 	%f16, %f15, %f1;
	add.f32 	%f17, %f16, %f1;
	add.f32 	%f22, %f17, %f1;
	add.s32 	%r36, %r36, 4;
	setp.lt.s32 	%p6, %r36, %r24;
	@%p6 bra 	$L__BB0_6;
$L__BB0_7:
	mad.lo.s32 	%r33, %r4, %r20, %r2;
	cvta.to.global.u64 	%rd14, %rd3;
	mul.wide.s32 	%rd15, %r33, 4;
	add.s64 	%rd16, %rd14, %rd15;
	st.global.f32 	[%rd16], %f22;
$L__BB0_8:
	ret;

}


// ===== COMPILED SASS (sm_100) =====

	.target	sm_100

	.elftype	@"ET_EXEC"


//--------------------- .note.nv.tkinfo           --------------------------
	.section	.note.nv.tkinfo,"",@"SHT_NOTE"
	.sectionflags	@"SHF_NOTE_NV_TKINFO"
	.tkinfo
        /*0018*/ 	.word	0x00000002
        /*0030*/ 	.string	""
        /*0030*/ 	.string	"ptxas"
        /*0030*/ 	.string	"Cuda compilation tools, release 13.0, V13.0.88"
        /*0030*/ 	.string	"Build cuda_13.0.r13.0/compiler.36424714_0"
        /*0030*/ 	.string	"-arch sm_100 -m 64 "



//--------------------- .note.nv.cuinfo           --------------------------
	.section	.note.nv.cuinfo,"",@"SHT_NOTE"
	.sectionflags	@"SHF_NOTE_NV_CUINFO"
        /*0018*/ 	.short	0x0002
        /*001a*/ 	.short	0x0064
        /*001c*/ 	.short	0x0082
	.zero		2


//--------------------- .nv.info                  --------------------------
	.section	.nv.info,"",@"SHT_CUDA_INFO"
	.align	4


	//----- nvinfo : EIATTR_REGCOUNT
	.align		4
        /*0000*/ 	.byte	0x04, 0x2f
        /*0002*/ 	.short	(.L_1 - .L_0)
	.align		4
.L_0:
        /*0004*/ 	.word	index@(_Z8__mult__PfS_S_PiS0_S_)
        /*0008*/ 	.word	0x00000010


	//----- nvinfo : EIATTR_FRAME_SIZE
	.align		4
.L_1:
        /*000c*/ 	.byte	0x04, 0x11
        /*000e*/ 	.short	(.L_3 - .L_2)
	.align		4
.L_2:
        /*0010*/ 	.word	index@(_Z8__mult__PfS_S_PiS0_S_)
        /*0014*/ 	.word	0x00000000


	//----- nvinfo : EIATTR_MIN_STACK_SIZE
	.align		4
.L_3:
        /*0018*/ 	.byte	0x04, 0x12
        /*001a*/ 	.short	(.L_5 - .L_4)
	.align		4
.L_4:
        /*001c*/ 	.word	index@(_Z8__mult__PfS_S_PiS0_S_)
        /*0020*/ 	.word	0x00000000
.L_5:


//--------------------- .nv.compat                --------------------------
	.section	.nv.compat,"",@"SHT_CUDA_COMPAT_INFO"
	.align	4
        /*0000*/ 	.byte	0x02, 0x09, 0x00, 0x00, 0x02, 0x02, 0x01, 0x00, 0x02, 0x05, 0x05, 0x00, 0x03, 0x07, 0x01, 0x01
        /*0010*/ 	.byte	0x02, 0x03, 0x00, 0x00, 0x02, 0x06, 0x01, 0x00, 0x04, 0x0b, 0x08, 0x00, 0x09, 0x00, 0x00, 0x00
        /*0020*/ 	.byte	0x00, 0x00, 0x00, 0x00


//--------------------- .nv.info._Z8__mult__PfS_S_PiS0_S_ --------------------------
	.section	.nv.info._Z8__mult__PfS_S_PiS0_S_,"",@"SHT_CUDA_INFO"
	.sectionflags	@""
	.align	4


	//----- nvinfo : EIATTR_CUDA_API_VERSION
	.align		4
        /*0000*/ 	.byte	0x04, 0x37
        /*0002*/ 	.short	(.L_7 - .L_6)
.L_6:
        /*0004*/ 	.word	0x00000082


	//----- nvinfo : EIATTR_KPARAM_INFO
	.align		4
.L_7:
        /*0008*/ 	.byte	0x04, 0x17
        /*000a*/ 	.short	(.L_9 - .L_8)
.L_8:
        /*000c*/ 	.word	0x00000000
        /*0010*/ 	.short	0x0005
        /*0012*/ 	.short	0x0028
        /*0014*/ 	.byte	0x00, 0xf5, 0x21, 0x00


	//----- nvinfo : EIATTR_KPARAM_INFO
	.align		4
.L_9:
        /*0018*/ 	.byte	0x04, 0x17
        /*001a*/ 	.short	(.L_11 - .L_10)
.L_10:
        /*001c*/ 	.word	0x00000000
        /*0020*/ 	.short	0x0004
        /*0022*/ 	.short	0x0020
        /*0024*/ 	.byte	0x00, 0xf5, 0x21, 0x00


	//----- nvinfo : EIATTR_KPARAM_INFO
	.align		4
.L_11:
        /*0028*/ 	.byte	0x04, 0x17
        /*002a*/ 	.short	(.L_13 - .L_12)
.L_12:
        /*002c*/ 	.word	0x00000000
        /*0030*/ 	.short	0x0003
        /*0032*/ 	.short	0x0018
        /*0034*/ 	.byte	0x00, 0xf5, 0x21, 0x00


	//----- nvinfo : EIATTR_KPARAM_INFO
	.align		4
.L_13:
        /*0038*/ 	.byte	0x04, 0x17
        /*003a*/ 	.short	(.L_15 - .L_14)
.L_14:
        /*003c*/ 	.word	0x00000000
        /*0040*/ 	.short	0x0002
        /*0042*/ 	.short	0x0010
        /*0044*/ 	.byte	0x00, 0xf5, 0x21, 0x00


	//----- nvinfo : EIATTR_KPARAM_INFO
	.align		4
.L_15:
        /*0048*/ 	.byte	0x04, 0x17
        /*004a*/ 	.short	(.L_17 - .L_16)
.L_16:
        /*004c*/ 	.word	0x00000000
        /*0050*/ 	.short	0x0001
        /*0052*/ 	.short	0x0008
        /*0054*/ 	.byte	0x00, 0xf5, 0x21, 0x00


	//----- nvinfo : EIATTR_KPARAM_INFO
	.align		4
.L_17:
        /*0058*/ 	.byte	0x04, 0x17
        /*005a*/ 	.short	(.L_19 - .L_18)
.L_18:
        /*005c*/ 	.word	0x00000000
        /*0060*/ 	.short	0x0000
        /*0062*/ 	.short	0x0000
        /*0064*/ 	.byte	0x00, 0xf5, 0x21, 0x00


	//----- nvinfo : EIATTR_SPARSE_MMA_MASK
	.align		4
.L_19:
        /*0068*/ 	.byte	0x03, 0x50
        /*006a*/ 	.short	0x0000


	//----- nvinfo : EIATTR_MAXREG_COUNT
	.align		4
        /*006c*/ 	.byte	0x03, 0x1b
        /*006e*/ 	.short	0x00ff


	//----- nvinfo : EIATTR_MERCURY_ISA_VERSION
	.align		4
        /*0070*/ 	.byte	0x03, 0x5f
        /*0072*/ 	.short	0x0101


	//----- nvinfo : EIATTR_VRC_CTA_INIT_COUNT
	.align		4
        /*0074*/ 	.byte	0x02, 0x4a
	.zero		1
	.zero		1


	//----- nvinfo : EIATTR_EXIT_INSTR_OFFSETS
	.align		4
        /*0078*/ 	.byte	0x04, 0x1c
        /*007a*/ 	.short	(.L_21 - .L_20)


	//   ....[0]....
.L_20:
        /*007c*/ 	.word	0x00000120


	//   ....[1]....
        /*0080*/ 	.word	0x000005e0


	//----- nvinfo : EIATTR_CBANK_PARAM_SIZE
	.align		4
.L_21:
        /*0084*/ 	.byte	0x03, 0x19
        /*0086*/ 	.short	0x0030


	//----- nvinfo : EIATTR_PARAM_CBANK
	.align		4
        /*0088*/ 	.byte	0x04, 0x0a
        /*008a*/ 	.short	(.L_23 - .L_22)
	.align		4
.L_22:
        /*008c*/ 	.word	index@(.nv.constant0._Z8__mult__PfS_S_PiS0_S_)
        /*0090*/ 	.short	0x0380
        /*0092*/ 	.short	0x0030


	//----- nvinfo : EIATTR_SW_WAR
	.align		4
.L_23:
        /*0094*/ 	.byte	0x04, 0x36
        /*0096*/ 	.short	(.L_25 - .L_24)
.L_24:
        /*0098*/ 	.word	0x00000008
.L_25:


//--------------------- .nv.callgraph             --------------------------
	.section	.nv.callgraph,"",@"SHT_CUDA_CALLGRAPH"
	.align	4
	.sectionentsize	8
	.align		4
        /*0000*/ 	.word	0x00000000
	.align		4
        /*0004*/ 	.word	0xffffffff
	.align		4
        /*0008*/ 	.word	0x00000000
	.align		4
        /*000c*/ 	.word	0xfffffffe
	.align		4
        /*0010*/ 	.word	0x00000000
	.align		4
        /*0014*/ 	.word	0xfffffffd
	.align		4
        /*0018*/ 	.word	0x00000000
	.align		4
        /*001c*/ 	.word	0xfffffffc


//--------------------- .text._Z8__mult__PfS_S_PiS0_S_ --------------------------
	.section	.text._Z8__mult__PfS_S_PiS0_S_,"ax",@progbits
	.align	128
        .global         _Z8__mult__PfS_S_PiS0_S_
        .type           _Z8__mult__PfS_S_PiS0_S_,@function
        .size           _Z8__mult__PfS_S_PiS0_S_,(.L_x_7 - _Z8__mult__PfS_S_PiS0_S_)
        .other          _Z8__mult__PfS_S_PiS0_S_,@"STO_CUDA_ENTRY STV_DEFAULT"
_Z8__mult__PfS_S_PiS0_S_:
.text._Z8__mult__PfS_S_PiS0_S_:
[----:B------:R-:W-:Y:S08]  /*0000*/  LDC R1, c[0x0][0x37c] ;  /* 0x0000df00ff017b82 */ /* 0x000ff00000000800 */
[----:B------:R-:W0:Y:S01]  /*0010*/  LDC.64 R4, c[0x0][0x398] ;  /* 0x0000e600ff047b82 */ /* 0x000e220000000a00 */
[----:B------:R-:W0:Y:S07]  /*0020*/  LDCU.64 UR4, c[0x0][0x358] ;  /* 0x00006b00ff0477ac */ /* 0x000e2e0008000a00 */
[----:B------:R-:W1:Y:S01]  /*0030*/  LDC.64 R6, c[0x0][0x3a0] ;  /* 0x0000e800ff067b82 */ /* 0x000e620000000a00 */
[----:B0-----:R-:W2:Y:S04]  /*0040*/  LDG.E R5, desc[UR4][R4.64] ;  /* 0x0000000404057981 */ /* 0x001ea8000c1e1900 */
[----:B-1----:R-:W2:Y:S03]  /*0050*/  LDG.E R0, desc[UR4][R6.64] ;  /* 0x0000000406007981 */ /* 0x002ea6000c1e1900 */
[----:B------:R-:W0:Y:S01]  /*0060*/  S2UR UR6, SR_CTAID.Y ;  /* 0x00000000000679c3 */ /* 0x000e220000002600 */
[----:B------:R-:W0:Y:S01]  /*0070*/  S2R R2, SR_TID.Y ;  /* 0x0000000000027919 */ /* 0x000e220000002200 */
[----:B------:R-:W1:Y:S06]  /*0080*/  S2R R9, SR_TID.X ;  /* 0x0000000000097919 */ /* 0x000e6c0000002100 */
[----:B------:R-:W0:Y:S08]  /*0090*/  LDC R3, c[0x0][0x364] ;  /* 0x0000d900ff037b82 */ /* 0x000e300000000800 */
[----:B------:R-:W1:Y:S08]  /*00a0*/  S2UR UR7, SR_CTAID.X ;  /* 0x00000000000779c3 */ /* 0x000e700000002500 */
[----:B------:R-:W1:Y:S01]  /*00b0*/  LDC R8, c[0x0][0x360] ;  /* 0x0000d800ff087b82 */ /* 0x000e620000000800 */
[----:B0-----:R-:W-:-:S02]  /*00c0*/  IMAD R3, R3, UR6, R2 ;  /* 0x0000000603037c24 */ /* 0x001fc4000f8e0202 */
[----:B-1----:R-:W-:-:S05]  /*00d0*/  IMAD R2, R8, UR7, R9 ;  /* 0x0000000708027c24 */ /* 0x002fca000f8e0209 */
[----:B------:R-:W-:Y:S01]  /*00e0*/  VIMNMX R9, PT, PT, R3, R2, !PT ;  /* 0x0000000203097248 */ /* 0x000fe20007fe0100 */
[----:B--2---:R-:W-:-:S05]  /*00f0*/  IMAD R7, R5, R0, RZ ;  /* 0x0000000005077224 */ /* 0x004fca00078e02ff */
[----:B------:R-:W-:-:S04]  /*0100*/  IADD3 R4, PT, PT, R0, R7, RZ ;  /* 0x0000000700047210 */ /* 0x000fc80007ffe0ff */
[----:B------:R-:W-:-:S13]  /*0110*/  ISETP.GE.AND P0, PT, R9, R4, PT ;  /* 0x000000040900720c */ /* 0x000fda0003f06270 */
[----:B------:R-:W-:Y:S05]  /*0120*/  @P0 EXIT ;  /* 0x000000000000094d */ /* 0x000fea0003800000 */
[----:B------:R-:W-:Y:S01]  /*0130*/  ISETP.GE.AND P0, PT, R0, 0x1, PT ;  /* 0x000000010000780c */ /* 0x000fe20003f06270 */
[----:B------:R-:W-:-:S12]  /*0140*/  HFMA2 R6, -RZ, RZ, 0, 0 ;  /* 0x00000000ff067431 */ /* 0x000fd800000001ff */
[----:B------:R-:W-:Y:S05]  /*0150*/  @!P0 BRA `(.L_x_0) ;  /* 0x0000000400108947 */ /* 0x000fea0003800000 */
[----:B------:R-:W0:Y:S01]  /*0160*/  LDC.64 R10, c[0x0][0x388] ;  /* 0x0000e200ff0a7b82 */ /* 0x000e220000000a00 */
[----:B------:R-:W-:-:S04]  /*0170*/  IMAD R13, R5, R0, RZ ;  /* 0x00000000050d7224 */ /* 0x000fc800078e02ff */
[-C--:B------:R-:W-:Y:S02]  /*0180*/  IMAD R5, R2, R13.reuse, R3 ;  /* 0x0000000d02057224 */ /* 0x080fe400078e0203 */
[----:B------:R-:W-:Y:S01]  /*0190*/  IMAD R13, R3, R13, R2 ;  /* 0x0000000d030d7224 */ /* 0x000fe200078e0202 */
[----:B------:R-:W1:Y:S03]  /*01a0*/  LDC.64 R8, c[0x0][0x380] ;  /* 0x0000e000ff087b82 */ /* 0x000e660000000a00 */
[----:B0-----:R-:W-:-:S06]  /*01b0*/  IMAD.WIDE R10, R13, 0x4, R10 ;  /* 0x000000040d0a7825 */ /* 0x001fcc00078e020a */
[----:B------:R-:W2:Y:S01]  /*01c0*/  LDG.E R10, desc[UR4][R10.64] ;  /* 0x000000040a0a7981 */ /* 0x000ea2000c1e1900 */
[----:B-1----:R-:W-:-:S05]  /*01d0*/  IMAD.WIDE R8, R5, 0x4, R8 ;  /* 0x0000000405087825 */ /* 0x002fca00078e0208 */
[----:B------:R-:W2:Y:S01]  /*01e0*/  LDG.E R5, desc[UR4][R8.64] ;  /* 0x0000000408057981 */ /* 0x000ea2000c1e1900 */
[----:B------:R-:W-:-:S04]  /*01f0*/  VIADDMNMX R6, R7, 0x1, R4, !PT ;  /* 0x0000000107067846 */ /* 0x000fc80007800104 */
[----:B------:R-:W-:-:S04]  /*0200*/  IADD3 R12, PT, PT, -R7, R6, RZ ;  /* 0x00000006070c7210 */ /* 0x000fc80007ffe1ff */
[----:B------:R-:W-:Y:S02]  /*0210*/  LOP3.LUT P1, R12, R12, 0x3, RZ, 0xc0, !PT ;  /* 0x000000030c0c7812 */ /* 0x000fe4000782c0ff */
[----:B------:R-:W-:-:S04]  /*0220*/  IADD3 R6, PT, PT, R7, -R6, RZ ;  /* 0x8000000607067210 */ /* 0x000fc80007ffe0ff */
[----:B------:R-:W-:Y:S02]  /*0230*/  ISETP.GT.U32.AND P0, PT, R6, -0x4, PT ;  /* 0xfffffffc0600780c */ /* 0x000fe40003f04070 */
[----:B------:R-:W-:Y:S01]  /*0240*/  MOV R6, RZ ;  /* 0x000000ff00067202 */ /* 0x000fe20000000f00 */
[----:B--2---:R-:W-:-:S04]  /*0250*/  FMUL R5, R5, R10 ;  /* 0x0000000a05057220 */ /* 0x004fc80000400000 */
[----:B------:R-:W-:Y:S06]  /*0260*/  @!P1 BRA `(.L_x_1) ;  /* 0x00000000001c9947 */ /* 0x000fec0003800000 */
[----:B------:R-:W-:Y:S02]  /*0270*/  IADD3 R12, PT, PT, -R12, RZ, RZ ;  /* 0x000000ff0c0c7210 */ /* 0x000fe40007ffe1ff */
[----:B------:R-:W-:-:S07]  /*0280*/  MOV R6, RZ ;  /* 0x000000ff00067202 */ /* 0x000fce0000000f00 */
.L_x_2:
[----:B------:R-:W-:Y:S01]  /*0290*/  IADD3 R12, PT, PT, R12, 0x1, RZ ;  /* 0x000000010c0c7810 */ /* 0x000fe20007ffe0ff */
[----:B------:R-:W-:Y:S01]  /*02a0*/  FADD R6, R5, R6 ;  /* 0x0000000605067221 */ /* 0x000fe20000000000 */
[----:B------:R-:W-:Y:S02]  /*02b0*/  IADD3 R7, PT, PT, R7, 0x1, RZ ;  /* 0x0000000107077810 */ /* 0x000fe40007ffe0ff */
[----:B------:R-:W-:-:S13]  /*02c0*/  ISETP.NE.AND P1, PT, R12, RZ, PT ;  /* 0x000000ff0c00720c */ /* 0x000fda0003f25270 */
[----:B------:R-:W-:Y:S05]  /*02d0*/  @P1 BRA `(.L_x_2) ;  /* 0xfffffffc00ec1947 */ /* 0x000fea000383ffff */
.L_x_1:
[----:B------:R-:W-:Y:S05]  /*02e0*/  @P0 BRA `(.L_x_0) ;  /* 0x0000000000ac0947 */ /* 0x000fea0003800000 */
[----:B------:R-:W-:Y:S02]  /*02f0*/  IADD3 R8, PT, PT, R4, -R7, RZ ;  /* 0x8000000704087210 */ /* 0x000fe40007ffe0ff */
[----:B------:R-:W-:Y:S02]  /*0300*/  PLOP3.LUT P0, PT, PT, PT, PT, 0x80, 0x8 ;  /* 0x000000000008781c */ /* 0x000fe40003f0f070 */
[----:B------:R-:W-:-:S13]  /*0310*/  ISETP.GT.AND P1, PT, R8, 0xc, PT ;  /* 0x0000000c0800780c */ /* 0x000fda0003f24270 */
[----:B------:R-:W-:Y:S05]  /*0320*/  @!P1 BRA `(.L_x_3) ;  /* 0x0000000000549947 */ /* 0x000fea0003800000 */
[----:B------:R-:W-:Y:S02]  /*0330*/  PLOP3.LUT P0, PT, PT, PT, PT, 0x8, 0x80 ;  /* 0x000000000080781c */ /* 0x000fe40003f0e170 */
[----:B------:R-:W-:-:S11]  /*0340*/  IADD3 R8, PT, PT, R4, -0xc, RZ ;  /* 0xfffffff404087810 */ /* 0x000fd60007ffe0ff */
.L_x_4:
[----:B------:R-:W-:Y:S01]  /*0350*/  FADD R6, R5, R6 ;  /* 0x0000000605067221 */ /* 0x000fe20000000000 */
[----:B------:R-:W-:-:S03]  /*0360*/  IADD3 R7, PT, PT, R7, 0x10, RZ ;  /* 0x0000001007077810 */ /* 0x000fc60007ffe0ff */
[----:B------:R-:W-:Y:S01]  /*0370*/  FADD R6, R5, R6 ;  /* 0x0000000605067221 */ /* 0x000fe20000000000 */
[----:B------:R-:W-:-:S03]  /*0380*/  ISETP.GE.AND P1, PT, R7, R8, PT ;  /* 0x000000080700720c */ /* 0x000fc60003f26270 */
[----:B------:R-:W-:-:S04]  /*0390*/  FADD R6, R5, R6 ;  /* 0x0000000605067221 */ /* 0x000fc80000000000 */
        /* <DEDUP_REMOVED lines=12> */
[----:B------:R-:W-:Y:S01]  /*0460*/  FADD R6, R5, R6 ;  /* 0x0000000605067221 */ /* 0x000fe20000000000 */
[----:B------:R-:W-:Y:S06]  /*0470*/  @!P1 BRA `(.L_x_4) ;  /* 0xfffffffc00b49947 */ /* 0x000fec000383ffff */
.L_x_3:
[----:B------:R-:W-:-:S04]  /*0480*/  IADD3 R8, PT, PT, R4, -R7, RZ ;  /* 0x8000000704087210 */ /* 0x000fc80007ffe0ff */
[----:B------:R-:W-:-:S13]  /*0490*/  ISETP.GT.AND P1, PT, R8, 0x4, PT ;  /* 0x000000040800780c */ /* 0x000fda0003f24270 */
[----:B------:R-:W-:Y:S05]  /*04a0*/  @!P1 BRA `(.L_x_5) ;  /* 0x0000000000289947 */ /* 0x000fea0003800000 */
[----:B------:R-:W-:Y:S01]  /*04b0*/  FADD R6, R6, R5 ;  /* 0x0000000506067221 */ /* 0x000fe20000000000 */
[----:B------:R-:W-:Y:S02]  /*04c0*/  PLOP3.LUT P0, PT, PT, PT, PT, 0x8, 0x80 ;  /* 0x000000000080781c */ /* 0x000fe40003f0e170 */
[----:B------:R-:W-:Y:S01]  /*04d0*/  IADD3 R7, PT, PT, R7, 0x8, RZ ;  /* 0x0000000807077810 */ /* 0x000fe20007ffe0ff */
[----:B------:R-:W-:-:S04]  /*04e0*/  FADD R6, R5, R6 ;  /* 0x0000000605067221 */ /* 0x000fc80000000000 */
[----:B------:R-:W-:-:S04]  /*04f0*/  FADD R6, R5, R6 ;  /* 0x0000000605067221 */ /* 0x000fc80000000000 */
[----:B------:R-:W-:-:S04]  /*0500*/  FADD R6, R5, R6 ;  /* 0x0000000605067221 */ /* 0x000fc80000000000 */
[----:B------:R-:W-:-:S04]  /*0510*/  FADD R6, R5, R6 ;  /* 0x0000000605067221 */ /* 0x000fc80000000000 */
[----:B------:R-:W-:-:S04]  /*0520*/  FADD R6, R5, R6 ;  /* 0x0000000605067221 */ /* 0x000fc80000000000 */
[----:B------:R-:W-:-:S04]  /*0530*/  FADD R6, R5, R6 ;  /* 0x0000000605067221 */ /* 0x000fc80000000000 */
[----:B------:R-:W-:-:S07]  /*0540*/  FADD R6, R5, R6 ;  /* 0x0000000605067221 */ /* 0x000fce0000000000 */
.L_x_5:
[----:B------:R-:W-:-:S13]  /*0550*/  ISETP.LT.OR P0, PT, R7, R4, P0 ;  /* 0x000000040700720c */ /* 0x000fda0000701670 */
[----:B------:R-:W-:-:S04]  /*0560*/  @P0 FADD R4, R6, R5 ;  /* 0x0000000506040221 */ /* 0x000fc80000000000 */
[----:B------:R-:W-:-:S04]  /*0570*/  @P0 FADD R4, R5, R4 ;  /* 0x0000000405040221 */ /* 0x000fc80000000000 */
[----:B------:R-:W-:-:S04]  /*0580*/  @P0 FADD R4, R5, R4 ;  /* 0x0000000405040221 */ /* 0x000fc80000000000 */
[----:B------:R-:W-:-:S07]  /*0590*/  @P0 FADD R6, R5, R4 ;  /* 0x0000000405060221 */ /* 0x000fce0000000000 */
.L_x_0:
[----:B------:R-:W0:Y:S01]  /*05a0*/  LDC.64 R4, c[0x0][0x390] ;  /* 0x0000e400ff047b82 */ /* 0x000e220000000a00 */
[----:B------:R-:W-:-:S04]  /*05b0*/  IMAD R3, R3, R0, R2 ;  /* 0x0000000003037224 */ /* 0x000fc800078e0202 */
[----:B0-----:R-:W-:-:S05]  /*05c0*/  IMAD.WIDE R2, R3, 0x4, R4 ;  /* 0x0000000403027825 */ /* 0x001fca00078e0204 */
[----:B------:R-:W-:Y:S01]  /*05d0*/  STG.E desc[UR4][R2.64], R6 ;  /* 0x0000000602007986 */ /* 0x000fe2000c101904 */
[----:B------:R-:W-:Y:S05]  /*05e0*/  EXIT ;  /* 0x000000000000794d */ /* 0x000fea0003800000 */
.L_x_6:
[----:B------:R-:W-:-:S00]  /*05f0*/  BRA `(.L_x_6) ;  /* 0xfffffffc00fc7947 */ /* 0x000fc0000383ffff */
[----:B------:R-:W-:-:S00]  /*0600*/  NOP ;  /* 0x0000000000007918 */ /* 0x000fc00000000000 */
[----:B------:R-:W-:-:S00]  /*0610*/  NOP ;  /* 0x0000000000007918 */ /* 0x000fc00000000000 */
[----:B------:R-:W-:-:S00]  /*0620*/  NOP ;  /* 0x0000000000007918 */ /* 0x000fc00000000000 */
[----:B------:R-:W-:-:S00]  /*0630*/  NOP ;  /* 0x0000000000007918 */ /* 0x000fc00000000000 */
[----:B------:R-:W-:-:S00]  /*0640*/  NOP ;  /* 0x0000000000007918 */ /* 0x000fc00000000000 */
[----:B------:R-:W-:-:S00]  /*0650*/  NOP ;  /* 0x0000000000007918 */ /* 0x000fc00000000000 */
[----:B------:R-:W-:-:S00]  /*0660*/  NOP ;  /* 0x0000000000007918 */ /* 0x000fc00000000000 */
[----:B------:R-:W-:-:S00]  /*0670*/  NOP ;  /* 0x0000000000007918 */ /* 0x000fc00000000000 */
.L_x_7:


//--------------------- .nv.shared.reserved.0     --------------------------
	.section	.nv.shared.reserved.0,"aw",@nobits
	.weak		__nv_reservedSMEM_offset_0_alias
	.size		__nv_reservedSMEM_offset_0_alias, 0, 64
	.other		__nv_reservedSMEM_offset_0_alias,@"STO_CUDA_RESERVED_SHARED STV_DEFAULT"
__nv_reservedSMEM_offset_0_alias:
	.zero		0
	.zero		64


//--------------------- .nv.constant0._Z8__mult__PfS_S_PiS0_S_ --------------------------
	.section	.nv.constant0._Z8__mult__PfS_S_PiS0_S_,"a",@progbits
	.sectionflags	@""
	.align	4
.nv.constant0._Z8__mult__PfS_S_PiS0_S_:
	.zero		944


//--------------------- SYMBOLS --------------------------

	.type		.nv.reservedSmem.offset0,@object
	.size		.nv.reservedSmem.offset0,0x4
